	.headerflags	@"EF_CUDA_TEXMODE_UNIFIED EF_CUDA_64BIT_ADDRESS EF_CUDA_ACCELERATORS EF_CUDA_SM90 EF_CUDA_VIRTUAL_SM(EF_CUDA_SM90)"
	.elftype	@"ET_EXEC"


//--------------------- .nv.info                  --------------------------
	.section	.nv.info,"",@"SHT_CUDA_INFO"
	.align	4


	//----- nvinfo : EIATTR_REGCOUNT
	.align		4
        /*0000*/ 	.byte	0x04, 0x2f
        /*0002*/ 	.short	(.L_1 - .L_0)
	.align		4
.L_0:
        /*0004*/ 	.word	index@(triton_poi_fused__unsafe_index_add_mul_sub_17)
        /*0008*/ 	.word	0x0000001a


	//----- nvinfo : EIATTR_MIN_STACK_SIZE
	.align		4
.L_1:
        /*000c*/ 	.byte	0x04, 0x12
        /*000e*/ 	.short	(.L_3 - .L_2)
	.align		4
.L_2:
        /*0010*/ 	.word	index@(triton_poi_fused__unsafe_index_add_mul_sub_17)
        /*0014*/ 	.word	0x00000000


	//----- nvinfo : EIATTR_FRAME_SIZE
	.align		4
.L_3:
        /*0018*/ 	.byte	0x04, 0x11
        /*001a*/ 	.short	(.L_5 - .L_4)
	.align		4
.L_4:
        /*001c*/ 	.word	index@(triton_poi_fused__unsafe_index_add_mul_sub_17)
        /*0020*/ 	.word	0x00000000


	//----- nvinfo : EIATTR_MIN_STACK_SIZE
	.align		4
.L_5:
        /*0024*/ 	.byte	0x04, 0x12
        /*0026*/ 	.short	(.L_7 - .L_6)
	.align		4
.L_6:
        /*0028*/ 	.word	index@(triton_poi_fused__unsafe_index_add_mul_sub_17)
        /*002c*/ 	.word	0x00000000
.L_7:


//--------------------- .nv.info.triton_poi_fused__unsafe_index_add_mul_sub_17 --------------------------
	.section	.nv.info.triton_poi_fused__unsafe_index_add_mul_sub_17,"",@"SHT_CUDA_INFO"
	.sectionflags	@""
	.align	4


	//----- nvinfo : EIATTR_CUDA_API_VERSION
	.align		4
        /*0000*/ 	.byte	0x04, 0x37
        /*0002*/ 	.short	(.L_9 - .L_8)
.L_8:
        /*0004*/ 	.word	0x0000007c


	//----- nvinfo : EIATTR_KPARAM_INFO
	.align		4
.L_9:
        /*0008*/ 	.byte	0x04, 0x17
        /*000a*/ 	.short	(.L_11 - .L_10)
.L_10:
        /*000c*/ 	.word	0x00000000
        /*0010*/ 	.short	0x0006
        /*0012*/ 	.short	0x0030
        /*0014*/ 	.byte	0x00, 0xf0, 0x11, 0x00


	//----- nvinfo : EIATTR_KPARAM_INFO
	.align		4
.L_11:
        /*0018*/ 	.byte	0x04, 0x17
        /*001a*/ 	.short	(.L_13 - .L_12)
.L_12:
        /*001c*/ 	.word	0x00000000
        /*0020*/ 	.short	0x0005
        /*0022*/ 	.short	0x0028
        /*0024*/ 	.byte	0x00, 0xf4, 0x21, 0x00


	//----- nvinfo : EIATTR_KPARAM_INFO
	.align		4
.L_13:
        /*0028*/ 	.byte	0x04, 0x17
        /*002a*/ 	.short	(.L_15 - .L_14)
.L_14:
        /*002c*/ 	.word	0x00000000
        /*0030*/ 	.short	0x0004
        /*0032*/ 	.short	0x0020
        /*0034*/ 	.byte	0x00, 0xf4, 0x21, 0x00


	//----- nvinfo : EIATTR_KPARAM_INFO
	.align		4
.L_15:
        /*0038*/ 	.byte	0x04, 0x17
        /*003a*/ 	.short	(.L_17 - .L_16)
.L_16:
        /*003c*/ 	.word	0x00000000
        /*0040*/ 	.short	0x0003
        /*0042*/ 	.short	0x0018
        /*0044*/ 	.byte	0x00, 0xf4, 0x21, 0x00


	//----- nvinfo : EIATTR_KPARAM_INFO
	.align		4
.L_17:
        /*0048*/ 	.byte	0x04, 0x17
        /*004a*/ 	.short	(.L_19 - .L_18)
.L_18:
        /*004c*/ 	.word	0x00000000
        /*0050*/ 	.short	0x0002
        /*0052*/ 	.short	0x0010
        /*0054*/ 	.byte	0x00, 0xf4, 0x21, 0x00


	//----- nvinfo : EIATTR_KPARAM_INFO
	.align		4
.L_19:
        /*0058*/ 	.byte	0x04, 0x17
        /*005a*/ 	.short	(.L_21 - .L_20)
.L_20:
        /*005c*/ 	.word	0x00000000
        /*0060*/ 	.short	0x0001
        /*0062*/ 	.short	0x0008
        /*0064*/ 	.byte	0x00, 0xf4, 0x21, 0x00


	//----- nvinfo : EIATTR_KPARAM_INFO
	.align		4
.L_21:
        /*0068*/ 	.byte	0x04, 0x17
        /*006a*/ 	.short	(.L_23 - .L_22)
.L_22:
        /*006c*/ 	.word	0x00000000
        /*0070*/ 	.short	0x0000
        /*0072*/ 	.short	0x0000
        /*0074*/ 	.byte	0x00, 0xf4, 0x21, 0x00


	//----- nvinfo : EIATTR_SPARSE_MMA_MASK
	.align		4
.L_23:
        /*0078*/ 	.byte	0x03, 0x50
        /*007a*/ 	.short	0x0000


	//----- nvinfo : EIATTR_MAXREG_COUNT
	.align		4
        /*007c*/ 	.byte	0x03, 0x1b
        /*007e*/ 	.short	0x00ff


	//----- nvinfo : EIATTR_EXIT_INSTR_OFFSETS
	.align		4
        /*0080*/ 	.byte	0x04, 0x1c
        /*0082*/ 	.short	(.L_25 - .L_24)


	//   ....[0]....
.L_24:
        /*0084*/ 	.word	0x00000350


	//----- nvinfo : EIATTR_REQNTID
	.align		4
.L_25:
        /*0088*/ 	.byte	0x04, 0x10
        /*008a*/ 	.short	(.L_27 - .L_26)
.L_26:
        /*008c*/ 	.word	0x00000080
        /*0090*/ 	.word	0x00000001
        /*0094*/ 	.word	0x00000001


	//----- nvinfo : EIATTR_CBANK_PARAM_SIZE
	.align		4
.L_27:
        /*0098*/ 	.byte	0x03, 0x19
        /*009a*/ 	.short	0x0034


	//----- nvinfo : EIATTR_PARAM_CBANK
	.align		4
        /*009c*/ 	.byte	0x04, 0x0a
        /*009e*/ 	.short	(.L_29 - .L_28)
	.align		4
.L_28:
        /*00a0*/ 	.word	index@(.nv.constant0.triton_poi_fused__unsafe_index_add_mul_sub_17)
        /*00a4*/ 	.short	0x0210
        /*00a6*/ 	.short	0x0034


	//----- nvinfo : EIATTR_SW_WAR
	.align		4
.L_29:
        /*00a8*/ 	.byte	0x04, 0x36
        /*00aa*/ 	.short	(.L_31 - .L_30)
.L_30:
        /*00ac*/ 	.word	0x00000008
.L_31:


//--------------------- .nv.callgraph             --------------------------
	.section	.nv.callgraph,"",@"SHT_CUDA_CALLGRAPH"
	.align	4
	.sectionentsize	8
	.align		4
        /*0000*/ 	.word	0x00000000
	.align		4
        /*0004*/ 	.word	0xffffffff
	.align		4
        /*0008*/ 	.word	0x00000000
	.align		4
        /*000c*/ 	.word	0xfffffffe
	.align		4
        /*0010*/ 	.word	0x00000000
	.align		4
        /*0014*/ 	.word	0xfffffffd
	.align		4
        /*0018*/ 	.word	0x00000000
	.align		4
        /*001c*/ 	.word	0xfffffffc


//--------------------- .text.triton_poi_fused__unsafe_index_add_mul_sub_17 --------------------------
	.section	.text.triton_poi_fused__unsafe_index_add_mul_sub_17,"ax",@progbits
	.align	128
        .global         triton_poi_fused__unsafe_index_add_mul_sub_17
        .type           triton_poi_fused__unsafe_index_add_mul_sub_17,@function
        .size           triton_poi_fused__unsafe_index_add_mul_sub_17,(.L_x_1 - triton_poi_fused__unsafe_index_add_mul_sub_17)
        .other          triton_poi_fused__unsafe_index_add_mul_sub_17,@"STO_CUDA_ENTRY STV_DEFAULT"
triton_poi_fused__unsafe_index_add_mul_sub_17:
.text.triton_poi_fused__unsafe_index_add_mul_sub_17:
[----:B------:R-:W-:Y:S01]  /*0000*/  LDC R1, c[0x0][0x28] ;  /* 0x00000a00ff017b82 */ /* 0x000fe20000000800 */
[----:B------:R-:W1:Y:S01]  /*0010*/  S2R R0, SR_TID.X ;  /* 0x0000000000007919 */ /* 0x000e620000002100 */
[----:B------:R-:W-:-:S06]  /*0020*/  HFMA2.MMA R12, -RZ, RZ, 0, 0 ;  /* 0x00000000ff0c7435 */ /* 0x000fcc00000001ff */
[----:B------:R-:W2:Y:S01]  /*0030*/  LDC.64 R4, c[0x0][0x220] ;  /* 0x00008800ff047b82 */ /* 0x000ea20000000a00 */
[----:B------:R-:W-:Y:S01]  /*0040*/  MOV R2, RZ ;  /* 0x000000ff00027202 */ /* 0x000fe20000000f00 */
[----:B------:R-:W3:Y:S01]  /*0050*/  S2R R13, SR_CTAID.X ;  /* 0x00000000000d7919 */ /* 0x000ee20000002500 */
[----:B------:R-:W-:-:S05]  /*0060*/  ULDC.64 UR4, c[0x0][0x208] ;  /* 0x0000820000047ab9 */ /* 0x000fca0000000a00 */
[----:B------:R-:W4:Y:S08]  /*0070*/  LDC.64 R8, c[0x0][0x230] ;  /* 0x00008c00ff087b82 */ /* 0x000f300000000a00 */
[----:B------:R-:W5:Y:S01]  /*0080*/  LDC.64 R16, c[0x0][0x238] ;  /* 0x00008e00ff107b82 */ /* 0x000f620000000a00 */
[----:B-1----:R-:W-:-:S04]  /*0090*/  SHF.L.U32 R0, R0, 0x2, RZ ;  /* 0x0000000200007819 */ /* 0x002fc800000006ff */
[----:B------:R-:W-:-:S04]  /*00a0*/  LOP3.LUT R0, R0, 0x1fc, RZ, 0xc0, !PT ;  /* 0x000001fc00007812 */ /* 0x000fc800078ec0ff */
[----:B---3--:R-:W-:-:S04]  /*00b0*/  LEA R13, R13, R0, 0xa ;  /* 0x000000000d0d7211 */ /* 0x008fc800078e50ff */
[----:B------:R-:W-:Y:S01]  /*00c0*/  IADD3 R3, R13, 0x200, RZ ;  /* 0x000002000d037810 */ /* 0x000fe20007ffe0ff */
[----:B------:R-:W-:-:S04]  /*00d0*/  IMAD.HI R0, R13, -0x77777777, R12 ;  /* 0x888888890d007827 */ /* 0x000fc800078e020c */
[----:B------:R-:W-:Y:S01]  /*00e0*/  IMAD.HI R12, R13, -0x6e5d4c3b, R12 ;  /* 0x91a2b3c50d0c7827 */ /* 0x000fe200078e020c */
[----:B------:R-:W-:-:S03]  /*00f0*/  SHF.R.U32.HI R7, RZ, 0x1f, R0 ;  /* 0x0000001fff077819 */ /* 0x000fc60000011600 */
[C---:B------:R-:W-:Y:S01]  /*0100*/  IMAD.HI R6, R3.reuse, -0x77777777, R2 ;  /* 0x8888888903067827 */ /* 0x040fe200078e0202 */
[----:B------:R-:W-:Y:S02]  /*0110*/  SHF.R.U32.HI R11, RZ, 0x1f, R12 ;  /* 0x0000001fff0b7819 */ /* 0x000fe4000001160c */
[----:B------:R-:W-:Y:S01]  /*0120*/  LEA.HI.SX32 R7, R0, R7, 0x1b ;  /* 0x0000000700077211 */ /* 0x000fe200078fdaff */
[----:B------:R-:W-:Y:S01]  /*0130*/  IMAD.HI R10, R3, -0x6e5d4c3b, R2 ;  /* 0x91a2b3c5030a7827 */ /* 0x000fe200078e0202 */
[----:B------:R-:W-:Y:S02]  /*0140*/  LEA.HI.SX32 R12, R12, R11, 0x15 ;  /* 0x0000000b0c0c7211 */ /* 0x000fe400078faaff */
[----:B------:R-:W-:Y:S01]  /*0150*/  SHF.R.U32.HI R11, RZ, 0x1f, R6 ;  /* 0x0000001fff0b7819 */ /* 0x000fe20000011606 */
[----:B------:R-:W-:Y:S01]  /*0160*/  IMAD R7, R7, -0x3c, R13 ;  /* 0xffffffc407077824 */ /* 0x000fe200078e020d */
[----:B------:R-:W-:Y:S02]  /*0170*/  SHF.R.U32.HI R15, RZ, 0x1f, R10 ;  /* 0x0000001fff0f7819 */ /* 0x000fe4000001160a */
[----:B------:R-:W-:Y:S01]  /*0180*/  LEA.HI.SX32 R11, R6, R11, 0x1b ;  /* 0x0000000b060b7211 */ /* 0x000fe200078fdaff */
[----:B----4-:R-:W-:Y:S01]  /*0190*/  IMAD.WIDE R6, R7, 0x4, R8 ;  /* 0x0000000407067825 */ /* 0x010fe200078e0208 */
[----:B------:R-:W-:-:S03]  /*01a0*/  LEA.HI.SX32 R2, R10, R15, 0x15 ;  /* 0x0000000f0a027211 */ /* 0x000fc600078faaff */
[----:B--2---:R-:W-:-:S04]  /*01b0*/  IMAD.WIDE R14, R12, 0x4, R4 ;  /* 0x000000040c0e7825 */ /* 0x004fc800078e0204 */
[----:B------:R-:W-:Y:S02]  /*01c0*/  IMAD R11, R11, -0x3c, R3 ;  /* 0xffffffc40b0b7824 */ /* 0x000fe400078e0203 */
[----:B------:R-:W-:Y:S01]  /*01d0*/  IMAD.WIDE R18, R2, 0x4, R4 ;  /* 0x0000000402127825 */ /* 0x000fe200078e0204 */
[----:B------:R1:W2:Y:S03]  /*01e0*/  LDG.E.EL R14, desc[UR4][R14.64] ;  /* 0x000000040e0e7981 */ /* 0x0002a6000c2e1900 */
[----:B------:R-:W-:Y:S01]  /*01f0*/  IMAD.WIDE R8, R11, 0x4, R8 ;  /* 0x000000040b087825 */ /* 0x000fe200078e0208 */
[----:B------:R-:W3:Y:S04]  /*0200*/  LDG.E.EL R0, desc[UR4][R18.64] ;  /* 0x0000000412007981 */ /* 0x000ee8000c2e1900 */
[----:B------:R-:W4:Y:S04]  /*0210*/  LDG.E.EL.128 R4, desc[UR4][R6.64] ;  /* 0x0000000406047981 */ /* 0x000f28000c2e1d00 */
[----:B------:R-:W4:Y:S01]  /*0220*/  LDG.E.EL.128 R8, desc[UR4][R8.64] ;  /* 0x0000000408087981 */ /* 0x000f22000c2e1d00 */
[----:B------:R-:W-:-:S02]  /*0230*/  IMAD R13, R12, -0xe10, R13 ;  /* 0xfffff1f00c0d7824 */ /* 0x000fc400078e020d */
[----:B------:R-:W-:Y:S02]  /*0240*/  IMAD R3, R2, -0xe10, R3 ;  /* 0xfffff1f002037824 */ /* 0x000fe400078e0203 */
[----:B------:R-:W-:Y:S02]  /*0250*/  IMAD R23, R12, 0xe20, R13 ;  /* 0x00000e200c177824 */ /* 0x000fe400078e020d */
[----:B-1----:R-:W-:Y:S02]  /*0260*/  IMAD R15, R2, 0xe20, R3 ;  /* 0x00000e20020f7824 */ /* 0x002fe400078e0203 */
[----:B-----5:R-:W-:-:S04]  /*0270*/  IMAD.WIDE R2, R23, 0x4, R16 ;  /* 0x0000000417027825 */ /* 0x020fc800078e0210 */
[----:B------:R-:W-:-:S04]  /*0280*/  IMAD.WIDE R16, R15, 0x4, R16 ;  /* 0x000000040f107825 */ /* 0x000fc800078e0210 */
[----:B--2---:R-:W-:Y:S01]  /*0290*/  FADD R21, R14, -R14 ;  /* 0x8000000e0e157221 */ /* 0x004fe20000000000 */
[----:B---3--:R-:W-:-:S03]  /*02a0*/  FADD R13, R0, -R0 ;  /* 0x80000000000d7221 */ /* 0x008fc60000000000 */
[-CC-:B----4-:R-:W-:Y:S01]  /*02b0*/  FFMA R4, R4, R21.reuse, R14.reuse ;  /* 0x0000001504047223 */ /* 0x190fe2000000000e */
[-CC-:B------:R-:W-:Y:S01]  /*02c0*/  FFMA R5, R5, R21.reuse, R14.reuse ;  /* 0x0000001505057223 */ /* 0x180fe2000000000e */
[-CC-:B------:R-:W-:Y:S01]  /*02d0*/  FFMA R6, R6, R21.reuse, R14.reuse ;  /* 0x0000001506067223 */ /* 0x180fe2000000000e */
[----:B------:R-:W-:Y:S01]  /*02e0*/  FFMA R7, R7, R21, R14 ;  /* 0x0000001507077223 */ /* 0x000fe2000000000e */
[-CC-:B------:R-:W-:Y:S01]  /*02f0*/  FFMA R8, R8, R13.reuse, R0.reuse ;  /* 0x0000000d08087223 */ /* 0x180fe20000000000 */
[-CC-:B------:R-:W-:Y:S01]  /*0300*/  FFMA R9, R9, R13.reuse, R0.reuse ;  /* 0x0000000d09097223 */ /* 0x180fe20000000000 */
[-CC-:B------:R-:W-:Y:S01]  /*0310*/  FFMA R10, R10, R13.reuse, R0.reuse ;  /* 0x0000000d0a0a7223 */ /* 0x180fe20000000000 */
[----:B------:R-:W-:Y:S01]  /*0320*/  FFMA R11, R11, R13, R0 ;  /* 0x0000000d0b0b7223 */ /* 0x000fe20000000000 */
[----:B------:R-:W-:Y:S04]  /*0330*/  STG.E.128 desc[UR4][R2.64], R4 ;  /* 0x0000000402007986 */ /* 0x000fe8000c101d04 */
[----:B------:R-:W-:Y:S01]  /*0340*/  STG.E.128 desc[UR4][R16.64], R8 ;  /* 0x0000000810007986 */ /* 0x000fe2000c101d04 */
[----:B------:R-:W-:Y:S05]  /*0350*/  EXIT ;  /* 0x000000000000794d */ /* 0x000fea0003800000 */
.L_x_0:
[----:B------:R-:W-:-:S00]  /*0360*/  BRA `(.L_x_0) ;  /* 0xfffffffc00fc7947 */ /* 0x000fc0000383ffff */
[----:B------:R-:W-:-:S00]  /*0370*/  NOP ;  /* 0x0000000000007918 */ /* 0x000fc00000000000 */
        /* <DEDUP_REMOVED lines=8> */
.L_x_1:


//--------------------- .nv.constant0.triton_poi_fused__unsafe_index_add_mul_sub_17 --------------------------
	.section	.nv.constant0.triton_poi_fused__unsafe_index_add_mul_sub_17,"a",@progbits
	.sectionflags	@""
	.align	4
.nv.constant0.triton_poi_fused__unsafe_index_add_mul_sub_17:
	.zero		580
